	.headerflags	@"EF_CUDA_TEXMODE_UNIFIED EF_CUDA_64BIT_ADDRESS EF_CUDA_ACCELERATORS EF_CUDA_SM90 EF_CUDA_VIRTUAL_SM(EF_CUDA_SM90)"
	.elftype	@"ET_EXEC"


//--------------------- .nv.info                  --------------------------
	.section	.nv.info,"",@"SHT_CUDA_INFO"
	.align	4


	//----- nvinfo : EIATTR_REGCOUNT
	.align		4
        /*0000*/ 	.byte	0x04, 0x2f
        /*0002*/ 	.short	(.L_2 - .L_1)
	.align		4
.L_1:
        /*0004*/ 	.word	index@(triton_poi_fused_cat_7)
        /*0008*/ 	.word	0x00000014


	//----- nvinfo : EIATTR_MIN_STACK_SIZE
	.align		4
.L_2:
        /*000c*/ 	.byte	0x04, 0x12
        /*000e*/ 	.short	(.L_4 - .L_3)
	.align		4
.L_3:
        /*0010*/ 	.word	index@(triton_poi_fused_cat_7)
        /*0014*/ 	.word	0x00000000


	//----- nvinfo : EIATTR_FRAME_SIZE
	.align		4
.L_4:
        /*0018*/ 	.byte	0x04, 0x11
        /*001a*/ 	.short	(.L_6 - .L_5)
	.align		4
.L_5:
        /*001c*/ 	.word	index@(triton_poi_fused_cat_7)
        /*0020*/ 	.word	0x00000000


	//----- nvinfo : EIATTR_MIN_STACK_SIZE
	.align		4
.L_6:
        /*0024*/ 	.byte	0x04, 0x12
        /*0026*/ 	.short	(.L_8 - .L_7)
	.align		4
.L_7:
        /*0028*/ 	.word	index@(triton_poi_fused_cat_7)
        /*002c*/ 	.word	0x00000000
.L_8:


//--------------------- .nv.info.triton_poi_fused_cat_7 --------------------------
	.section	.nv.info.triton_poi_fused_cat_7,"",@"SHT_CUDA_INFO"
	.sectionflags	@""
	.align	4


	//----- nvinfo : EIATTR_CUDA_API_VERSION
	.align		4
        /*0000*/ 	.byte	0x04, 0x37
        /*0002*/ 	.short	(.L_10 - .L_9)
.L_9:
        /*0004*/ 	.word	0x0000007c


	//----- nvinfo : EIATTR_KPARAM_INFO
	.align		4
.L_10:
        /*0008*/ 	.byte	0x04, 0x17
        /*000a*/ 	.short	(.L_12 - .L_11)
.L_11:
        /*000c*/ 	.word	0x00000000
        /*0010*/ 	.short	0x0003
        /*0012*/ 	.short	0x0018
        /*0014*/ 	.byte	0x00, 0xf0, 0x11, 0x00


	//----- nvinfo : EIATTR_KPARAM_INFO
	.align		4
.L_12:
        /*0018*/ 	.byte	0x04, 0x17
        /*001a*/ 	.short	(.L_14 - .L_13)
.L_13:
        /*001c*/ 	.word	0x00000000
        /*0020*/ 	.short	0x0002
        /*0022*/ 	.short	0x0010
        /*0024*/ 	.byte	0x00, 0xf4, 0x21, 0x00


	//----- nvinfo : EIATTR_KPARAM_INFO
	.align		4
.L_14:
        /*0028*/ 	.byte	0x04, 0x17
        /*002a*/ 	.short	(.L_16 - .L_15)
.L_15:
        /*002c*/ 	.word	0x00000000
        /*0030*/ 	.short	0x0001
        /*0032*/ 	.short	0x0008
        /*0034*/ 	.byte	0x00, 0xf4, 0x21, 0x00


	//----- nvinfo : EIATTR_KPARAM_INFO
	.align		4
.L_16:
        /*0038*/ 	.byte	0x04, 0x17
        /*003a*/ 	.short	(.L_18 - .L_17)
.L_17:
        /*003c*/ 	.word	0x00000000
        /*0040*/ 	.short	0x0000
        /*0042*/ 	.short	0x0000
        /*0044*/ 	.byte	0x00, 0xf4, 0x21, 0x00


	//----- nvinfo : EIATTR_SPARSE_MMA_MASK
	.align		4
.L_18:
        /*0048*/ 	.byte	0x03, 0x50
        /*004a*/ 	.short	0x0000


	//----- nvinfo : EIATTR_MAXREG_COUNT
	.align		4
        /*004c*/ 	.byte	0x03, 0x1b
        /*004e*/ 	.short	0x00ff


	//----- nvinfo : EIATTR_EXIT_INSTR_OFFSETS
	.align		4
        /*0050*/ 	.byte	0x04, 0x1c
        /*0052*/ 	.short	(.L_20 - .L_19)


	//   ....[0]....
.L_19:
        /*0054*/ 	.word	0x00001130


	//----- nvinfo : EIATTR_REQNTID
	.align		4
.L_20:
        /*0058*/ 	.byte	0x04, 0x10
        /*005a*/ 	.short	(.L_22 - .L_21)
.L_21:
        /*005c*/ 	.word	0x00000100
        /*0060*/ 	.word	0x00000001
        /*0064*/ 	.word	0x00000001


	//----- nvinfo : EIATTR_CRS_STACK_SIZE
	.align		4
.L_22:
        /*0068*/ 	.byte	0x04, 0x1e
        /*006a*/ 	.short	(.L_24 - .L_23)
.L_23:
        /*006c*/ 	.word	0x00000000


	//----- nvinfo : EIATTR_CBANK_PARAM_SIZE
	.align		4
.L_24:
        /*0070*/ 	.byte	0x03, 0x19
        /*0072*/ 	.short	0x001c


	//----- nvinfo : EIATTR_PARAM_CBANK
	.align		4
        /*0074*/ 	.byte	0x04, 0x0a
        /*0076*/ 	.short	(.L_26 - .L_25)
	.align		4
.L_25:
        /*0078*/ 	.word	index@(.nv.constant0.triton_poi_fused_cat_7)
        /*007c*/ 	.short	0x0210
        /*007e*/ 	.short	0x001c


	//----- nvinfo : EIATTR_SW_WAR
	.align		4
.L_26:
        /*0080*/ 	.byte	0x04, 0x36
        /*0082*/ 	.short	(.L_28 - .L_27)
.L_27:
        /*0084*/ 	.word	0x00000008
.L_28:


//--------------------- .nv.callgraph             --------------------------
	.section	.nv.callgraph,"",@"SHT_CUDA_CALLGRAPH"
	.align	4
	.sectionentsize	8
	.align		4
        /*0000*/ 	.word	0x00000000
	.align		4
        /*0004*/ 	.word	0xffffffff
	.align		4
        /*0008*/ 	.word	0x00000000
	.align		4
        /*000c*/ 	.word	0xfffffffe
	.align		4
        /*0010*/ 	.word	0x00000000
	.align		4
        /*0014*/ 	.word	0xfffffffd
	.align		4
        /*0018*/ 	.word	0x00000000
	.align		4
        /*001c*/ 	.word	0xfffffffc


//--------------------- .nv.constant4             --------------------------
	.section	.nv.constant4,"a",@progbits
	.align	8
	.align		8
.nv.constant4:
        /*0000*/ 	.dword	_$_str


//--------------------- .text.triton_poi_fused_cat_7 --------------------------
	.section	.text.triton_poi_fused_cat_7,"ax",@progbits
	.align	128
        .global         triton_poi_fused_cat_7
        .type           triton_poi_fused_cat_7,@function
        .size           triton_poi_fused_cat_7,(.L_x_25 - triton_poi_fused_cat_7)
        .other          triton_poi_fused_cat_7,@"STO_CUDA_ENTRY STV_DEFAULT"
triton_poi_fused_cat_7:
.text.triton_poi_fused_cat_7:
[----:B------:R-:W0:Y:S02]  /*0000*/  LDC R1, c[0x0][0x28] ;  /* 0x00000a00ff017b82 */ /* 0x000e240000000800 */
[----:B------:R-:W1:Y:S01]  /*0010*/  S2R R0, SR_TID.X ;  /* 0x0000000000007919 */ /* 0x000e620000002100 */
[----:B------:R-:W-:Y:S01]  /*0020*/  ULDC.64 UR4, c[0x0][0x208] ;  /* 0x0000820000047ab9 */ /* 0x000fe20000000a00 */
[----:B------:R-:W-:Y:S01]  /*0030*/  BSSY B0, `(.L_x_0) ;  /* 0x0000011000007945 */ /* 0x000fe20003800000 */
[----:B------:R-:W-:Y:S01]  /*0040*/  CS2R R8, SRZ ;  /* 0x0000000000087805 */ /* 0x000fe2000001ff00 */
[----:B------:R-:W2:Y:S01]  /*0050*/  S2R R3, SR_CTAID.X ;  /* 0x0000000000037919 */ /* 0x000ea20000002500 */
[----:B-1----:R-:W-:-:S04]  /*0060*/  SHF.L.U32 R0, R0, 0x1, RZ ;  /* 0x0000000100007819 */ /* 0x002fc800000006ff */
[----:B------:R-:W-:-:S04]  /*0070*/  LOP3.LUT R0, R0, 0x1fe, RZ, 0xc0, !PT ;  /* 0x000001fe00007812 */ /* 0x000fc800078ec0ff */
[----:B--2---:R-:W-:-:S04]  /*0080*/  LEA R4, R3, R0, 0x9 ;  /* 0x0000000003047211 */ /* 0x004fc800078e48ff */
[----:B------:R-:W-:-:S04]  /*0090*/  SHF.R.S32.HI R3, RZ, 0x1f, R4 ;  /* 0x0000001fff037819 */ /* 0x000fc80000011404 */
[----:B------:R-:W-:-:S04]  /*00a0*/  LEA.HI R3, R3, R4, RZ, 0x9 ;  /* 0x0000000403037211 */ /* 0x000fc800078f48ff */
[----:B------:R-:W-:Y:S02]  /*00b0*/  LOP3.LUT R5, R3, 0xfffffe00, RZ, 0xc0, !PT ;  /* 0xfffffe0003057812 */ /* 0x000fe400078ec0ff */
[----:B------:R-:W-:Y:S02]  /*00c0*/  SHF.R.S32.HI R6, RZ, 0x9, R3 ;  /* 0x00000009ff067819 */ /* 0x000fe40000011403 */
[----:B------:R-:W-:-:S04]  /*00d0*/  IADD3 R5, R4, -R5, RZ ;  /* 0x8000000504057210 */ /* 0x000fc80007ffe0ff */
[----:B------:R-:W-:Y:S02]  /*00e0*/  ISETP.GE.AND P0, PT, R5, 0x100, PT ;  /* 0x000001000500780c */ /* 0x000fe40003f06270 */
[----:B------:R-:W-:-:S11]  /*00f0*/  LEA R6, R6, R5, 0x8 ;  /* 0x0000000506067211 */ /* 0x000fd600078e40ff */
[----:B------:R-:W-:Y:S05]  /*0100*/  @P0 BRA `(.L_x_1) ;  /* 0x00000000000c0947 */ /* 0x000fea0003800000 */
[----:B------:R-:W1:Y:S02]  /*0110*/  LDC.64 R2, c[0x0][0x210] ;  /* 0x00008400ff027b82 */ /* 0x000e640000000a00 */
[----:B-1----:R-:W-:-:S05]  /*0120*/  IMAD.WIDE R2, R6, 0x4, R2 ;  /* 0x0000000406027825 */ /* 0x002fca00078e0202 */
[----:B------:R1:W5:Y:S02]  /*0130*/  LDG.E.EL.64 R8, desc[UR4][R2.64] ;  /* 0x0000000402087981 */ /* 0x000364000c2e1b00 */
.L_x_1:
[----:B------:R-:W-:Y:S05]  /*0140*/  BSYNC B0 ;  /* 0x0000000000007941 */ /* 0x000fea0003800000 */
.L_x_0:
[----:B-1---5:R-:W-:Y:S01]  /*0150*/  SEL R3, R8, RZ, !P0 ;  /* 0x000000ff08037207 */ /* 0x022fe20004000000 */
[----:B------:R-:W-:Y:S01]  /*0160*/  HFMA2.MMA R15, -RZ, RZ, 1.625, 0 ;  /* 0x3e800000ff0f7435 */ /* 0x000fe200000001ff */
[----:B------:R-:W-:Y:S01]  /*0170*/  SEL R2, R9, RZ, !P0 ;  /* 0x000000ff09027207 */ /* 0x000fe20004000000 */
[----:B------:R-:W-:Y:S02]  /*0180*/  BSSY B0, `(.L_x_2) ;  /* 0x000003d000007945 */ /* 0x000fe40003800000 */
[----:B------:R-:W-:Y:S02]  /*0190*/  FMUL R7, R3, 1.4426950216293334961 ;  /* 0x3fb8aa3b03077820 */ /* 0x000fe40000400000 */
[----:B------:R-:W-:-:S03]  /*01a0*/  FMUL R10, R2, 1.4426950216293334961 ;  /* 0x3fb8aa3b020a7820 */ /* 0x000fc60000400000 */
[----:B------:R-:W-:Y:S02]  /*01b0*/  FSETP.GEU.AND P1, PT, R7, -126, PT ;  /* 0xc2fc00000700780b */ /* 0x000fe40003f2e000 */
[----:B------:R-:W-:-:S11]  /*01c0*/  FSETP.GEU.AND P2, PT, R10, -126, PT ;  /* 0xc2fc00000a00780b */ /* 0x000fd60003f4e000 */
[----:B------:R-:W-:Y:S02]  /*01d0*/  @!P1 FMUL R7, R7, 0.5 ;  /* 0x3f00000007079820 */ /* 0x000fe40000400000 */
[----:B------:R-:W-:Y:S02]  /*01e0*/  @!P2 FMUL R10, R10, 0.5 ;  /* 0x3f0000000a0aa820 */ /* 0x000fe40000400000 */
[----:B------:R-:W1:Y:S08]  /*01f0*/  MUFU.EX2 R0, R7 ;  /* 0x0000000700007308 */ /* 0x000e700000000800 */
[----:B------:R-:W2:Y:S01]  /*0200*/  MUFU.EX2 R8, R10 ;  /* 0x0000000a00087308 */ /* 0x000ea20000000800 */
[----:B-1----:R-:W-:Y:S01]  /*0210*/  @!P1 FMUL R0, R0, R0 ;  /* 0x0000000000009220 */ /* 0x002fe20000400000 */
[----:B------:R-:W-:-:S03]  /*0220*/  FSETP.GT.AND P1, PT, R3, 20, PT ;  /* 0x41a000000300780b */ /* 0x000fc60003f24000 */
[C---:B------:R-:W-:Y:S01]  /*0230*/  FADD.FTZ.RZ R9, R0.reuse, 1 ;  /* 0x3f80000000097421 */ /* 0x040fe2000001c000 */
[----:B------:R-:W-:Y:S01]  /*0240*/  ISETP.GE.U32.AND P3, PT, R0, 0x7f800000, PT ;  /* 0x7f8000000000780c */ /* 0x000fe20003f66070 */
[----:B--2---:R-:W-:-:S03]  /*0250*/  @!P2 FMUL R8, R8, R8 ;  /* 0x000000080808a220 */ /* 0x004fc60000400000 */
[----:B------:R-:W-:Y:S01]  /*0260*/  IADD3 R9, R9, -0x3f400000, RZ ;  /* 0xc0c0000009097810 */ /* 0x000fe20007ffe0ff */
[----:B------:R-:W-:-:S03]  /*0270*/  FADD.FTZ.RZ R11, R8, 1 ;  /* 0x3f800000080b7421 */ /* 0x000fc6000001c000 */
[----:B------:R-:W-:Y:S02]  /*0280*/  LOP3.LUT R9, R9, 0xff800000, RZ, 0xc0, !PT ;  /* 0xff80000009097812 */ /* 0x000fe400078ec0ff */
[----:B------:R-:W-:Y:S02]  /*0290*/  ISETP.GE.U32.AND P2, PT, R8, 0x7f800000, PT ;  /* 0x7f8000000800780c */ /* 0x000fe40003f46070 */
[----:B------:R-:W-:Y:S02]  /*02a0*/  IADD3 R11, R11, -0x3f400000, RZ ;  /* 0xc0c000000b0b7810 */ /* 0x000fe40007ffe0ff */
[----:B------:R-:W-:Y:S02]  /*02b0*/  IADD3 R7, -R9, 0x40800000, RZ ;  /* 0x4080000009077810 */ /* 0x000fe40007ffe1ff */
[----:B------:R-:W-:Y:S02]  /*02c0*/  LOP3.LUT R11, R11, 0xff800000, RZ, 0xc0, !PT ;  /* 0xff8000000b0b7812 */ /* 0x000fe400078ec0ff */
[----:B------:R-:W-:Y:S01]  /*02d0*/  IADD3 R12, R0, -R9, RZ ;  /* 0x80000009000c7210 */ /* 0x000fe20007ffe0ff */
[----:B------:R-:W-:Y:S01]  /*02e0*/  FFMA.FTZ R13, R7, R15, -1 ;  /* 0xbf800000070d7423 */ /* 0x000fe2000001000f */
[----:B------:R-:W-:-:S02]  /*02f0*/  IADD3 R14, -R11, 0x40800000, RZ ;  /* 0x408000000b0e7810 */ /* 0x000fc40007ffe1ff */
[----:B------:R-:W-:Y:S01]  /*0300*/  IADD3 R10, R8, -R11, RZ ;  /* 0x8000000b080a7210 */ /* 0x000fe20007ffe0ff */
[----:B------:R-:W-:Y:S01]  /*0310*/  FADD R12, R12, R13 ;  /* 0x0000000d0c0c7221 */ /* 0x000fe20000000000 */
[----:B------:R-:W-:Y:S01]  /*0320*/  MOV R7, 0x3d39bf78 ;  /* 0x3d39bf7800077802 */ /* 0x000fe20000000f00 */
[----:B------:R-:W-:Y:S01]  /*0330*/  FFMA.FTZ R15, R14, R15, -1 ;  /* 0xbf8000000e0f7423 */ /* 0x000fe2000001000f */
[----:B------:R-:W-:Y:S02]  /*0340*/  I2FP.F32.S32 R11, R11 ;  /* 0x0000000b000b7245 */ /* 0x000fe40000201400 */
[----:B------:R-:W-:Y:S01]  /*0350*/  I2FP.F32.S32 R9, R9 ;  /* 0x0000000900097245 */ /* 0x000fe20000201400 */
[----:B------:R-:W-:Y:S01]  /*0360*/  FADD R10, R10, R15 ;  /* 0x0000000f0a0a7221 */ /* 0x000fe20000000000 */
[-C--:B------:R-:W-:Y:S01]  /*0370*/  FFMA.FTZ R13, R12, -R7.reuse, 0.10546888411045074463 ;  /* 0x3dd800120c0d7423 */ /* 0x080fe20000010807 */
[----:B------:R-:W-:Y:S02]  /*0380*/  FMUL R11, R11, 1.1920928955078125e-07 ;  /* 0x340000000b0b7820 */ /* 0x000fe40000400000 */
[----:B------:R-:W-:Y:S01]  /*0390*/  FFMA.FTZ R15, R10, -R7, 0.10546888411045074463 ;  /* 0x3dd800120a0f7423 */ /* 0x000fe20000010807 */
[----:B------:R-:W-:Y:S01]  /*03a0*/  FFMA.FTZ R13, R12, R13, -0.13229703903198242188 ;  /* 0xbe0778e00c0d7423 */ /* 0x000fe2000001000d */
[----:B------:R-:W-:-:S02]  /*03b0*/  FMUL R9, R9, 1.1920928955078125e-07 ;  /* 0x3400000009097820 */ /* 0x000fc40000400000 */
[----:B------:R-:W-:Y:S01]  /*03c0*/  FFMA.FTZ R15, R10, R15, -0.13229703903198242188 ;  /* 0xbe0778e00a0f7423 */ /* 0x000fe2000001000f */
[----:B------:R-:W-:-:S03]  /*03d0*/  FFMA.FTZ R13, R12, R13, 0.14491446316242218018 ;  /* 0x3e1464750c0d7423 */ /* 0x000fc6000001000d */
[----:B------:R-:W-:Y:S01]  /*03e0*/  FFMA.FTZ R15, R10, R15, 0.14491446316242218018 ;  /* 0x3e1464750a0f7423 */ /* 0x000fe2000001000f */
[----:B------:R-:W-:-:S03]  /*03f0*/  FFMA.FTZ R13, R12, R13, -0.16641564667224884033 ;  /* 0xbe2a68dd0c0d7423 */ /* 0x000fc6000001000d */
[----:B------:R-:W-:Y:S01]  /*0400*/  FFMA.FTZ R15, R10, R15, -0.16641564667224884033 ;  /* 0xbe2a68dd0a0f7423 */ /* 0x000fe2000001000f */
[----:B------:R-:W-:-:S03]  /*0410*/  FFMA.FTZ R13, R12, R13, 0.19988867640495300293 ;  /* 0x3e4caf9e0c0d7423 */ /* 0x000fc6000001000d */
[----:B------:R-:W-:Y:S01]  /*0420*/  FFMA.FTZ R15, R10, R15, 0.19988867640495300293 ;  /* 0x3e4caf9e0a0f7423 */ /* 0x000fe2000001000f */
[----:B------:R-:W-:-:S03]  /*0430*/  FFMA.FTZ R13, R12, R13, -0.25000196695327758789 ;  /* 0xbe8000420c0d7423 */ /* 0x000fc6000001000d */
[----:B------:R-:W-:Y:S01]  /*0440*/  FFMA.FTZ R15, R10, R15, -0.25000196695327758789 ;  /* 0xbe8000420a0f7423 */ /* 0x000fe2000001000f */
[----:B------:R-:W-:-:S03]  /*0450*/  FFMA.FTZ R13, R12, R13, 0.33333510160446166992 ;  /* 0x3eaaaae60c0d7423 */ /* 0x000fc6000001000d */
[----:B------:R-:W-:Y:S01]  /*0460*/  FFMA.FTZ R15, R10, R15, 0.33333510160446166992 ;  /* 0x3eaaaae60a0f7423 */ /* 0x000fe2000001000f */
[----:B------:R-:W-:-:S03]  /*0470*/  FFMA.FTZ R13, R12, R13, -0.5 ;  /* 0xbf0000000c0d7423 */ /* 0x000fc6000001000d */
[----:B------:R-:W-:Y:S01]  /*0480*/  FFMA.FTZ R15, R10, R15, -0.5 ;  /* 0xbf0000000a0f7423 */ /* 0x000fe2000001000f */
[----:B------:R-:W-:-:S03]  /*0490*/  FMUL R13, R12, R13 ;  /* 0x0000000d0c0d7220 */ /* 0x000fc60000400000 */
[----:B------:R-:W-:Y:S01]  /*04a0*/  FMUL R15, R10, R15 ;  /* 0x0000000f0a0f7220 */ /* 0x000fe20000400000 */
[----:B------:R-:W-:-:S03]  /*04b0*/  FFMA.FTZ R12, R12, R13, R12 ;  /* 0x0000000d0c0c7223 */ /* 0x000fc6000001000c */
[----:B------:R-:W-:Y:S01]  /*04c0*/  FFMA.FTZ R10, R10, R15, R10 ;  /* 0x0000000f0a0a7223 */ /* 0x000fe2000001000a */
[----:B------:R-:W-:-:S03]  /*04d0*/  FFMA.FTZ R12, R9, 0.69314718246459960938, R12 ;  /* 0x3f317218090c7823 */ /* 0x000fc6000001000c */
[----:B------:R-:W-:Y:S01]  /*04e0*/  FFMA.FTZ R11, R11, 0.69314718246459960938, R10 ;  /* 0x3f3172180b0b7823 */ /* 0x000fe2000001000a */
[----:B------:R-:W-:Y:S06]  /*04f0*/  @!P3 BRA `(.L_x_3) ;  /* 0x000000000014b947 */ /* 0x000fec0003800000 */
[C---:B------:R-:W-:Y:S02]  /*0500*/  ISETP.GE.AND P3, PT, R0.reuse, -0x407fffff, PT ;  /* 0xbf8000010000780c */ /* 0x040fe40003f66270 */
[----:B------:R-:W-:-:S11]  /*0510*/  FSETP.NEU.AND P4, PT, R0, RZ, PT ;  /* 0x000000ff0000720b */ /* 0x000fd60003f8d000 */
[----:B------:R-:W-:-:S05]  /*0520*/  @P3 MOV R9, 0x7f800000 ;  /* 0x7f80000000093802 */ /* 0x000fca0000000f00 */
[----:B------:R-:W-:-:S05]  /*0530*/  @P3 FFMA.FTZ R12, R0, R9, +INF ;  /* 0x7f800000000c3423 */ /* 0x000fca0000010009 */
[----:B------:R-:W-:-:S07]  /*0540*/  FSEL R12, R12, -RZ, P4 ;  /* 0x800000ff0c0c7208 */ /* 0x000fce0002000000 */
.L_x_3:
[----:B------:R-:W-:Y:S05]  /*0550*/  BSYNC B0 ;  /* 0x0000000000007941 */ /* 0x000fea0003800000 */
.L_x_2:
[----:B------:R-:W-:Y:S04]  /*0560*/  BSSY B0, `(.L_x_4) ;  /* 0x0000007000007945 */ /* 0x000fe80003800000 */
[----:B------:R-:W-:Y:S05]  /*0570*/  @!P2 BRA `(.L_x_5) ;  /* 0x000000000014a947 */ /* 0x000fea0003800000 */
[C---:B------:R-:W-:Y:S02]  /*0580*/  ISETP.GE.AND P2, PT, R8.reuse, -0x407fffff, PT ;  /* 0xbf8000010800780c */ /* 0x040fe40003f46270 */
[----:B------:R-:W-:-:S11]  /*0590*/  FSETP.NEU.AND P3, PT, R8, RZ, PT ;  /* 0x000000ff0800720b */ /* 0x000fd60003f6d000 */
[----:B------:R-:W-:-:S05]  /*05a0*/  @P2 MOV R9, 0x7f800000 ;  /* 0x7f80000000092802 */ /* 0x000fca0000000f00 */
[----:B------:R-:W-:-:S05]  /*05b0*/  @P2 FFMA.FTZ R11, R8, R9, +INF ;  /* 0x7f800000080b2423 */ /* 0x000fca0000010009 */
[----:B------:R-:W-:-:S07]  /*05c0*/  FSEL R11, R11, -RZ, P3 ;  /* 0x800000ff0b0b7208 */ /* 0x000fce0001800000 */
.L_x_5:
[----:B------:R-:W-:Y:S05]  /*05d0*/  BSYNC B0 ;  /* 0x0000000000007941 */ /* 0x000fea0003800000 */
.L_x_4:
[----:B------:R-:W-:Y:S01]  /*05e0*/  FSEL R13, R3, R12, P1 ;  /* 0x0000000c030d7208 */ /* 0x000fe20000800000 */
[----:B------:R-:W-:Y:S01]  /*05f0*/  BSSY B0, `(.L_x_6) ;  /* 0x0000017000007945 */ /* 0x000fe20003800000 */
[----:B------:R-:W-:-:S03]  /*0600*/  FSETP.GT.AND P1, PT, R2, 20, PT ;  /* 0x41a000000200780b */ /* 0x000fc60003f24000 */
[----:B------:R-:W-:Y:S01]  /*0610*/  FADD.FTZ R12, |R13|, -RZ ;  /* 0x800000ff0d0c7221 */ /* 0x000fe20000010200 */
[----:B------:R-:W-:-:S04]  /*0620*/  FSEL R9, R2, R11, P1 ;  /* 0x0000000b02097208 */ /* 0x000fc80000800000 */
[----:B------:R-:W-:-:S13]  /*0630*/  FSETP.GE.AND P2, PT, R12, 0.60000002384185791016, PT ;  /* 0x3f19999a0c00780b */ /* 0x000fda0003f46000 */
[----:B------:R-:W-:Y:S05]  /*0640*/  @!P2 BRA `(.L_x_7) ;  /* 0x000000000028a947 */ /* 0x000fea0003800000 */
[C---:B------:R-:W-:Y:S01]  /*0650*/  FMUL R0, R12.reuse, 2.8853900432586669922 ;  /* 0x4038aa3b0c007820 */ /* 0x040fe20000400000 */
[----:B------:R-:W-:Y:S01]  /*0660*/  HFMA2.MMA R11, -RZ, RZ, 1.875, 0 ;  /* 0x3f800000ff0b7435 */ /* 0x000fe200000001ff */
[----:B------:R-:W-:-:S04]  /*0670*/  FSETP.GE.AND P1, PT, R12, 9.010913848876953125, PT ;  /* 0x41102cb40c00780b */ /* 0x000fc80003f26000 */
[----:B------:R-:W1:Y:S02]  /*0680*/  MUFU.EX2 R0, R0 ;  /* 0x0000000000007308 */ /* 0x000e640000000800 */
[----:B-1----:R-:W-:-:S06]  /*0690*/  FADD R10, R0, 1 ;  /* 0x3f800000000a7421 */ /* 0x002fcc0000000000 */
[----:B------:R-:W1:Y:S02]  /*06a0*/  MUFU.RCP R10, R10 ;  /* 0x0000000a000a7308 */ /* 0x000e640000001000 */
[----:B-1----:R-:W-:-:S05]  /*06b0*/  FFMA.FTZ R8, R10, -2, R11 ;  /* 0xc00000000a087823 */ /* 0x002fca000001000b */
[----:B------:R-:W-:-:S04]  /*06c0*/  FSEL R8, R8, 1, !P1 ;  /* 0x3f80000008087808 */ /* 0x000fc80004800000 */
[----:B------:R-:W-:Y:S01]  /*06d0*/  LOP3.LUT R8, R8, 0x80000000, R13, 0xf8, !PT ;  /* 0x8000000008087812 */ /* 0x000fe200078ef80d */
[----:B------:R-:W-:Y:S06]  /*06e0*/  BRA `(.L_x_8) ;  /* 0x00000000001c7947 */ /* 0x000fec0003800000 */
.L_x_7:
[----:B------:R-:W-:Y:S01]  /*06f0*/  MOV R0, 0x3c80f082 ;  /* 0x3c80f08200007802 */ /* 0x000fe20000000f00 */
[----:B------:R-:W-:-:S04]  /*0700*/  FMUL R11, R13, R13 ;  /* 0x0000000d0d0b7220 */ /* 0x000fc80000400000 */
[----:B------:R-:W-:-:S04]  /*0710*/  FFMA.FTZ R0, R11, R0, -0.052303962409496307373 ;  /* 0xbd563cae0b007423 */ /* 0x000fc80000010000 */
[----:B------:R-:W-:-:S04]  /*0720*/  FFMA.FTZ R0, R11, R0, 0.1331529766321182251 ;  /* 0x3e0859410b007423 */ /* 0x000fc80000010000 */
[----:B------:R-:W-:-:S04]  /*0730*/  FFMA.FTZ R0, R11, R0, -0.33332768082618713379 ;  /* 0xbeaaa9ed0b007423 */ /* 0x000fc80000010000 */
[----:B------:R-:W-:-:S04]  /*0740*/  FFMA.FTZ R0, R11, R0, RZ ;  /* 0x000000000b007223 */ /* 0x000fc800000100ff */
[----:B------:R-:W-:-:S07]  /*0750*/  FFMA.FTZ R8, R13, R0, R13 ;  /* 0x000000000d087223 */ /* 0x000fce000001000d */
.L_x_8:
[----:B------:R-:W-:Y:S05]  /*0760*/  BSYNC B0 ;  /* 0x0000000000007941 */ /* 0x000fea0003800000 */
.L_x_6:
[----:B------:R-:W-:Y:S01]  /*0770*/  FADD.FTZ R12, |R9|, -RZ ;  /* 0x800000ff090c7221 */ /* 0x000fe20000010200 */
[----:B------:R-:W-:Y:S01]  /*0780*/  BSSY B0, `(.L_x_9) ;  /* 0x0000015000007945 */ /* 0x000fe20003800000 */
[----:B------:R-:W-:-:S03]  /*0790*/  SHF.R.S32.HI R13, RZ, 0x1f, R6 ;  /* 0x0000001fff0d7819 */ /* 0x000fc60000011406 */
        /* <DEDUP_REMOVED lines=12> */
.L_x_10:
[----:B------:R-:W-:Y:S01]  /*0860*/  MOV R0, 0x3c80f082 ;  /* 0x3c80f08200007802 */ /* 0x000fe20000000f00 */
[----:B------:R-:W-:-:S04]  /*0870*/  FMUL R11, R9, R9 ;  /* 0x00000009090b7220 */ /* 0x000fc80000400000 */
[----:B------:R-:W-:-:S04]  /*0880*/  FFMA.FTZ R0, R11, R0, -0.052303962409496307373 ;  /* 0xbd563cae0b007423 */ /* 0x000fc80000010000 */
[----:B------:R-:W-:-:S04]  /*0890*/  FFMA.FTZ R0, R11, R0, 0.1331529766321182251 ;  /* 0x3e0859410b007423 */ /* 0x000fc80000010000 */
[----:B------:R-:W-:-:S04]  /*08a0*/  FFMA.FTZ R0, R11, R0, -0.33332768082618713379 ;  /* 0xbeaaa9ed0b007423 */ /* 0x000fc80000010000 */
[----:B------:R-:W-:-:S04]  /*08b0*/  FFMA.FTZ R0, R11, R0, RZ ;  /* 0x000000000b007223 */ /* 0x000fc800000100ff */
[----:B------:R-:W-:-:S07]  /*08c0*/  FFMA.FTZ R9, R9, R0, R9 ;  /* 0x0000000009097223 */ /* 0x000fce0000010009 */
.L_x_11:
[----:B------:R-:W-:Y:S05]  /*08d0*/  BSYNC B0 ;  /* 0x0000000000007941 */ /* 0x000fea0003800000 */
.L_x_9:
[----:B------:R-:W-:Y:S01]  /*08e0*/  ISETP.GT.AND P1, PT, R5, 0xff, PT ;  /* 0x000000ff0500780c */ /* 0x000fe20003f24270 */
[----:B------:R-:W-:Y:S01]  /*08f0*/  ULDC.64 UR6, c[0x0][0x218] ;  /* 0x0000860000067ab9 */ /* 0x000fe20000000a00 */
[----:B------:R-:W-:Y:S01]  /*0900*/  BSSY B0, `(.L_x_12) ;  /* 0x0000006000007945 */ /* 0x000fe20003800000 */
[----:B------:R-:W-:-:S04]  /*0910*/  LEA R10, P2, R6, UR6, 0x2 ;  /* 0x00000006060a7c11 */ /* 0x000fc8000f8410ff */
[----:B------:R-:W-:Y:S02]  /*0920*/  LEA.HI.X R11, R6, UR7, R13, 0x2, P2 ;  /* 0x00000007060b7c11 */ /* 0x000fe400090f140d */
[----:B------:R-:W-:-:S04]  /*0930*/  CS2R R12, SRZ ;  /* 0x00000000000c7805 */ /* 0x000fc8000001ff00 */
[----:B------:R-:W-:Y:S05]  /*0940*/  @!P1 BRA `(.L_x_13) ;  /* 0x0000000000049947 */ /* 0x000fea0003800000 */
[----:B------:R1:W5:Y:S02]  /*0950*/  LDG.E.EL.64 R12, desc[UR4][R10.64+-0x400] ;  /* 0xfffc00040a0c7981 */ /* 0x000364000c2e1b00 */
.L_x_13:
[----:B------:R-:W-:Y:S05]  /*0960*/  BSYNC B0 ;  /* 0x0000000000007941 */ /* 0x000fea0003800000 */
.L_x_12:
[----:B-----5:R-:W-:Y:S01]  /*0970*/  SEL R5, R12, RZ, P1 ;  /* 0x000000ff0c057207 */ /* 0x020fe20000800000 */
[----:B------:R-:W-:Y:S01]  /*0980*/  BSSY B0, `(.L_x_14) ;  /* 0x000003e000007945 */ /* 0x000fe20003800000 */
[----:B------:R-:W-:-:S03]  /*0990*/  SEL R6, R13, RZ, P1 ;  /* 0x000000ff0d067207 */ /* 0x000fc60000800000 */
[----:B------:R-:W-:Y:S02]  /*09a0*/  FMUL R12, R5, 1.4426950216293334961 ;  /* 0x3fb8aa3b050c7820 */ /* 0x000fe40000400000 */
[----:B------:R-:W-:-:S03]  /*09b0*/  FMUL R14, R6, 1.4426950216293334961 ;  /* 0x3fb8aa3b060e7820 */ /* 0x000fc60000400000 */
[----:B------:R-:W-:Y:S02]  /*09c0*/  FSETP.GEU.AND P1, PT, R12, -126, PT ;  /* 0xc2fc00000c00780b */ /* 0x000fe40003f2e000 */
[----:B------:R-:W-:-:S11]  /*09d0*/  FSETP.GEU.AND P2, PT, R14, -126, PT ;  /* 0xc2fc00000e00780b */ /* 0x000fd60003f4e000 */
[----:B------:R-:W-:Y:S02]  /*09e0*/  @!P1 FMUL R12, R12, 0.5 ;  /* 0x3f0000000c0c9820 */ /* 0x000fe40000400000 */
[----:B------:R-:W-:Y:S02]  /*09f0*/  @!P2 FMUL R14, R14, 0.5 ;  /* 0x3f0000000e0ea820 */ /* 0x000fe40000400000 */
[----:B------:R-:W2:Y:S08]  /*0a00*/  MUFU.EX2 R0, R12 ;  /* 0x0000000c00007308 */ /* 0x000eb00000000800 */
[----:B-1----:R-:W1:Y:S01]  /*0a10*/  MUFU.EX2 R11, R14 ;  /* 0x0000000e000b7308 */ /* 0x002e620000000800 */
[----:B--2---:R-:W-:Y:S01]  /*0a20*/  @!P1 FMUL R0, R0, R0 ;  /* 0x0000000000009220 */ /* 0x004fe20000400000 */
[----:B------:R-:W-:-:S03]  /*0a30*/  FSETP.GT.AND P1, PT, R5, 20, PT ;  /* 0x41a000000500780b */ /* 0x000fc60003f24000 */
[C---:B------:R-:W-:Y:S01]  /*0a40*/  FADD.FTZ.RZ R10, R0.reuse, 1 ;  /* 0x3f800000000a7421 */ /* 0x040fe2000001c000 */
[----:B------:R-:W-:Y:S01]  /*0a50*/  ISETP.GE.U32.AND P3, PT, R0, 0x7f800000, PT ;  /* 0x7f8000000000780c */ /* 0x000fe20003f66070 */
[----:B-1----:R-:W-:-:S03]  /*0a60*/  @!P2 FMUL R11, R11, R11 ;  /* 0x0000000b0b0ba220 */ /* 0x002fc60000400000 */
[----:B------:R-:W-:Y:S01]  /*0a70*/  IADD3 R10, R10, -0x3f400000, RZ ;  /* 0xc0c000000a0a7810 */ /* 0x000fe20007ffe0ff */
[----:B------:R-:W-:-:S03]  /*0a80*/  FADD.FTZ.RZ R15, R11, 1 ;  /* 0x3f8000000b0f7421 */ /* 0x000fc6000001c000 */
[----:B------:R-:W-:Y:S01]  /*0a90*/  LOP3.LUT R13, R10, 0xff800000, RZ, 0xc0, !PT ;  /* 0xff8000000a0d7812 */ /* 0x000fe200078ec0ff */
[----:B------:R-:W-:Y:S01]  /*0aa0*/  HFMA2.MMA R10, -RZ, RZ, 1.875, 0 ;  /* 0x3f800000ff0a7435 */ /* 0x000fe200000001ff */
[----:B------:R-:W-:Y:S02]  /*0ab0*/  ISETP.GE.U32.AND P2, PT, R11, 0x7f800000, PT ;  /* 0x7f8000000b00780c */ /* 0x000fe40003f46070 */
[----:B------:R-:W-:Y:S02]  /*0ac0*/  IADD3 R16, R15, -0x3f400000, RZ ;  /* 0xc0c000000f107810 */ /* 0x000fe40007ffe0ff */
[----:B------:R-:W-:Y:S02]  /*0ad0*/  IADD3 R15, -R13, 0x40800000, RZ ;  /* 0x408000000d0f7810 */ /* 0x000fe40007ffe1ff */
[----:B------:R-:W-:Y:S02]  /*0ae0*/  LOP3.LUT R12, R16, 0xff800000, RZ, 0xc0, !PT ;  /* 0xff800000100c7812 */ /* 0x000fe400078ec0ff */
[----:B------:R-:W-:Y:S01]  /*0af0*/  IADD3 R16, R0, -R13, RZ ;  /* 0x8000000d00107210 */ /* 0x000fe20007ffe0ff */
[----:B------:R-:W-:Y:S01]  /*0b00*/  FFMA.FTZ R15, R15, 0.25, -R10 ;  /* 0x3e8000000f0f7823 */ /* 0x000fe2000001080a */
[----:B------:R-:W-:-:S02]  /*0b10*/  IADD3 R17, -R12, 0x40800000, RZ ;  /* 0x408000000c117810 */ /* 0x000fc40007ffe1ff */
[----:B------:R-:W-:Y:S01]  /*0b20*/  IADD3 R14, R11, -R12, RZ ;  /* 0x8000000c0b0e7210 */ /* 0x000fe20007ffe0ff */
[----:B------:R-:W-:Y:S01]  /*0b30*/  FADD R16, R16, R15 ;  /* 0x0000000f10107221 */ /* 0x000fe20000000000 */
[----:B------:R-:W-:Y:S01]  /*0b40*/  I2FP.F32.S32 R12, R12 ;  /* 0x0000000c000c7245 */ /* 0x000fe20000201400 */
[----:B------:R-:W-:Y:S01]  /*0b50*/  FFMA.FTZ R17, R17, 0.25, -R10 ;  /* 0x3e80000011117823 */ /* 0x000fe2000001080a */
[----:B------:R-:W-:Y:S01]  /*0b60*/  I2FP.F32.S32 R13, R13 ;  /* 0x0000000d000d7245 */ /* 0x000fe20000201400 */
[----:B------:R-:W-:Y:S02]  /*0b70*/  FFMA.FTZ R15, R16, -R7, 0.10546888411045074463 ;  /* 0x3dd80012100f7423 */ /* 0x000fe40000010807 */
[----:B------:R-:W-:Y:S01]  /*0b80*/  FADD R14, R14, R17 ;  /* 0x000000110e0e7221 */ /* 0x000fe20000000000 */
[----:B------:R-:W-:Y:S01]  /*0b90*/  FMUL R12, R12, 1.1920928955078125e-07 ;  /* 0x340000000c0c7820 */ /* 0x000fe20000400000 */
[----:B------:R-:W-:Y:S01]  /*0ba0*/  FFMA.FTZ R15, R16, R15, -0.13229703903198242188 ;  /* 0xbe0778e0100f7423 */ /* 0x000fe2000001000f */
[----:B------:R-:W-:Y:S01]  /*0bb0*/  FMUL R13, R13, 1.1920928955078125e-07 ;  /* 0x340000000d0d7820 */ /* 0x000fe20000400000 */
[----:B------:R-:W-:-:S02]  /*0bc0*/  FFMA.FTZ R7, R14, -R7, 0.10546888411045074463 ;  /* 0x3dd800120e077423 */ /* 0x000fc40000010807 */
[----:B------:R-:W-:Y:S02]  /*0bd0*/  FFMA.FTZ R15, R16, R15, 0.14491446316242218018 ;  /* 0x3e146475100f7423 */ /* 0x000fe4000001000f */
[----:B------:R-:W-:Y:S02]  /*0be0*/  FFMA.FTZ R7, R14, R7, -0.13229703903198242188 ;  /* 0xbe0778e00e077423 */ /* 0x000fe40000010007 */
[----:B------:R-:W-:Y:S02]  /*0bf0*/  FFMA.FTZ R15, R16, R15, -0.16641564667224884033 ;  /* 0xbe2a68dd100f7423 */ /* 0x000fe4000001000f */
[----:B------:R-:W-:Y:S02]  /*0c00*/  FFMA.FTZ R7, R14, R7, 0.14491446316242218018 ;  /* 0x3e1464750e077423 */ /* 0x000fe40000010007 */
[----:B------:R-:W-:Y:S02]  /*0c10*/  FFMA.FTZ R15, R16, R15, 0.19988867640495300293 ;  /* 0x3e4caf9e100f7423 */ /* 0x000fe4000001000f */
[----:B------:R-:W-:-:S02]  /*0c20*/  FFMA.FTZ R7, R14, R7, -0.16641564667224884033 ;  /* 0xbe2a68dd0e077423 */ /* 0x000fc40000010007 */
[----:B------:R-:W-:Y:S02]  /*0c30*/  FFMA.FTZ R15, R16, R15, -0.25000196695327758789 ;  /* 0xbe800042100f7423 */ /* 0x000fe4000001000f */
[----:B------:R-:W-:Y:S02]  /*0c40*/  FFMA.FTZ R7, R14, R7, 0.19988867640495300293 ;  /* 0x3e4caf9e0e077423 */ /* 0x000fe40000010007 */
[----:B------:R-:W-:Y:S02]  /*0c50*/  FFMA.FTZ R15, R16, R15, 0.33333510160446166992 ;  /* 0x3eaaaae6100f7423 */ /* 0x000fe4000001000f */
[----:B------:R-:W-:Y:S02]  /*0c60*/  FFMA.FTZ R7, R14, R7, -0.25000196695327758789 ;  /* 0xbe8000420e077423 */ /* 0x000fe40000010007 */
[----:B------:R-:W-:Y:S02]  /*0c70*/  FFMA.FTZ R15, R16, R15, -0.5 ;  /* 0xbf000000100f7423 */ /* 0x000fe4000001000f */
[----:B------:R-:W-:-:S02]  /*0c80*/  FFMA.FTZ R7, R14, R7, 0.33333510160446166992 ;  /* 0x3eaaaae60e077423 */ /* 0x000fc40000010007 */
[----:B------:R-:W-:Y:S02]  /*0c90*/  FMUL R15, R16, R15 ;  /* 0x0000000f100f7220 */ /* 0x000fe40000400000 */
[----:B------:R-:W-:Y:S02]  /*0ca0*/  FFMA.FTZ R7, R14, R7, -0.5 ;  /* 0xbf0000000e077423 */ /* 0x000fe40000010007 */
[----:B------:R-:W-:Y:S02]  /*0cb0*/  FFMA.FTZ R16, R16, R15, R16 ;  /* 0x0000000f10107223 */ /* 0x000fe40000010010 */
[C---:B------:R-:W-:Y:S02]  /*0cc0*/  FMUL R7, R14.reuse, R7 ;  /* 0x000000070e077220 */ /* 0x040fe40000400000 */
[----:B------:R-:W-:Y:S02]  /*0cd0*/  FFMA.FTZ R16, R13, 0.69314718246459960938, R16 ;  /* 0x3f3172180d107823 */ /* 0x000fe40000010010 */
[----:B------:R-:W-:-:S04]  /*0ce0*/  FFMA.FTZ R7, R14, R7, R14 ;  /* 0x000000070e077223 */ /* 0x000fc8000001000e */
[----:B------:R-:W-:Y:S01]  /*0cf0*/  FFMA.FTZ R7, R12, 0.69314718246459960938, R7 ;  /* 0x3f3172180c077823 */ /* 0x000fe20000010007 */
[----:B------:R-:W-:Y:S06]  /*0d00*/  @!P3 BRA `(.L_x_15) ;  /* 0x000000000014b947 */ /* 0x000fec0003800000 */
[C---:B------:R-:W-:Y:S02]  /*0d10*/  ISETP.GE.AND P3, PT, R0.reuse, -0x407fffff, PT ;  /* 0xbf8000010000780c */ /* 0x040fe40003f66270 */
[----:B------:R-:W-:-:S11]  /*0d20*/  FSETP.NEU.AND P4, PT, R0, RZ, PT ;  /* 0x000000ff0000720b */ /* 0x000fd60003f8d000 */
[----:B------:R-:W-:-:S05]  /*0d30*/  @P3 MOV R13, 0x7f800000 ;  /* 0x7f800000000d3802 */ /* 0x000fca0000000f00 */
[----:B------:R-:W-:-:S05]  /*0d40*/  @P3 FFMA.FTZ R16, R0, R13, +INF ;  /* 0x7f80000000103423 */ /* 0x000fca000001000d */
[----:B------:R-:W-:-:S07]  /*0d50*/  FSEL R16, R16, -RZ, P4 ;  /* 0x800000ff10107208 */ /* 0x000fce0002000000 */
.L_x_15:
[----:B------:R-:W-:Y:S05]  /*0d60*/  BSYNC B0 ;  /* 0x0000000000007941 */ /* 0x000fea0003800000 */
.L_x_14:
[----:B------:R-:W-:Y:S04]  /*0d70*/  BSSY B0, `(.L_x_16) ;  /* 0x0000007000007945 */ /* 0x000fe80003800000 */
[----:B------:R-:W-:Y:S05]  /*0d80*/  @!P2 BRA `(.L_x_17) ;  /* 0x000000000014a947 */ /* 0x000fea0003800000 */
[C---:B------:R-:W-:Y:S02]  /*0d90*/  ISETP.GE.AND P2, PT, R11.reuse, -0x407fffff, PT ;  /* 0xbf8000010b00780c */ /* 0x040fe40003f46270 */
[----:B------:R-:W-:-:S11]  /*0da0*/  FSETP.NEU.AND P3, PT, R11, RZ, PT ;  /* 0x000000ff0b00720b */ /* 0x000fd60003f6d000 */
[----:B------:R-:W-:-:S05]  /*0db0*/  @P2 MOV R0, 0x7f800000 ;  /* 0x7f80000000002802 */ /* 0x000fca0000000f00 */
[----:B------:R-:W-:-:S05]  /*0dc0*/  @P2 FFMA.FTZ R7, R11, R0, +INF ;  /* 0x7f8000000b072423 */ /* 0x000fca0000010000 */
[----:B------:R-:W-:-:S07]  /*0dd0*/  FSEL R7, R7, -RZ, P3 ;  /* 0x800000ff07077208 */ /* 0x000fce0001800000 */
.L_x_17:
[----:B------:R-:W-:Y:S05]  /*0de0*/  BSYNC B0 ;  /* 0x0000000000007941 */ /* 0x000fea0003800000 */
.L_x_16:
        /* <DEDUP_REMOVED lines=8> */
[----:B------:R-:W-:-:S05]  /*0e70*/  FSETP.GE.AND P1, PT, R14, 9.010913848876953125, PT ;  /* 0x41102cb40e00780b */ /* 0x000fca0003f26000 */
[----:B------:R-:W1:Y:S02]  /*0e80*/  MUFU.EX2 R0, R0 ;  /* 0x0000000000007308 */ /* 0x000e640000000800 */
[----:B-1----:R-:W-:-:S06]  /*0e90*/  FADD R11, R0, 1 ;  /* 0x3f800000000b7421 */ /* 0x002fcc0000000000 */
[----:B------:R-:W1:Y:S02]  /*0ea0*/  MUFU.RCP R11, R11 ;  /* 0x0000000b000b7308 */ /* 0x000e640000001000 */
[----:B-1----:R-:W-:-:S05]  /*0eb0*/  FFMA.FTZ R12, R11, -2, R10 ;  /* 0xc00000000b0c7823 */ /* 0x002fca000001000a */
[----:B------:R-:W-:-:S04]  /*0ec0*/  FSEL R12, R12, 1, !P1 ;  /* 0x3f8000000c0c7808 */ /* 0x000fc80004800000 */
[----:B------:R-:W-:Y:S01]  /*0ed0*/  LOP3.LUT R12, R12, 0x80000000, R13, 0xf8, !PT ;  /* 0x800000000c0c7812 */ /* 0x000fe200078ef80d */
[----:B------:R-:W-:Y:S06]  /*0ee0*/  BRA `(.L_x_20) ;  /* 0x00000000001c7947 */ /* 0x000fec0003800000 */
.L_x_19:
[----:B------:R-:W-:Y:S01]  /*0ef0*/  HFMA2.MMA R0, -RZ, RZ, 1.125, -9232 ;  /* 0x3c80f082ff007435 */ /* 0x000fe200000001ff */
[----:B------:R-:W-:-:S09]  /*0f00*/  FMUL R11, R13, R13 ;  /* 0x0000000d0d0b7220 */ /* 0x000fd20000400000 */
[----:B------:R-:W-:-:S04]  /*0f10*/  FFMA.FTZ R0, R11, R0, -0.052303962409496307373 ;  /* 0xbd563cae0b007423 */ /* 0x000fc80000010000 */
[----:B------:R-:W-:-:S04]  /*0f20*/  FFMA.FTZ R0, R11, R0, 0.1331529766321182251 ;  /* 0x3e0859410b007423 */ /* 0x000fc80000010000 */
[----:B------:R-:W-:-:S04]  /*0f30*/  FFMA.FTZ R0, R11, R0, -0.33332768082618713379 ;  /* 0xbeaaa9ed0b007423 */ /* 0x000fc80000010000 */
[----:B------:R-:W-:-:S04]  /*0f40*/  FFMA.FTZ R0, R11, R0, RZ ;  /* 0x000000000b007223 */ /* 0x000fc800000100ff */
[----:B------:R-:W-:-:S07]  /*0f50*/  FFMA.FTZ R12, R13, R0, R13 ;  /* 0x000000000d0c7223 */ /* 0x000fce000001000d */
.L_x_20:
[----:B------:R-:W-:Y:S05]  /*0f60*/  BSYNC B0 ;  /* 0x0000000000007941 */ /* 0x000fea0003800000 */
.L_x_18:
[----:B------:R-:W-:Y:S01]  /*0f70*/  FADD.FTZ R13, |R7|, -RZ ;  /* 0x800000ff070d7221 */ /* 0x000fe20000010200 */
[----:B------:R-:W-:Y:S04]  /*0f80*/  BSSY B0, `(.L_x_21) ;  /* 0x0000013000007945 */ /* 0x000fe80003800000 */
        /* <DEDUP_REMOVED lines=11> */
.L_x_22:
[----:B------:R-:W-:Y:S01]  /*1040*/  MOV R0, 0x3c80f082 ;  /* 0x3c80f08200007802 */ /* 0x000fe20000000f00 */
[----:B------:R-:W-:-:S04]  /*1050*/  FMUL R11, R7, R7 ;  /* 0x00000007070b7220 */ /* 0x000fc80000400000 */
[----:B------:R-:W-:-:S04]  /*1060*/  FFMA.FTZ R0, R11, R0, -0.052303962409496307373 ;  /* 0xbd563cae0b007423 */ /* 0x000fc80000010000 */
[----:B------:R-:W-:-:S04]  /*1070*/  FFMA.FTZ R0, R11, R0, 0.1331529766321182251 ;  /* 0x3e0859410b007423 */ /* 0x000fc80000010000 */
[----:B------:R-:W-:-:S04]  /*1080*/  FFMA.FTZ R0, R11, R0, -0.33332768082618713379 ;  /* 0xbeaaa9ed0b007423 */ /* 0x000fc80000010000 */
[----:B------:R-:W-:-:S04]  /*1090*/  FFMA.FTZ R0, R11, R0, RZ ;  /* 0x000000000b007223 */ /* 0x000fc800000100ff */
[----:B------:R-:W-:-:S07]  /*10a0*/  FFMA.FTZ R7, R7, R0, R7 ;  /* 0x0000000007077223 */ /* 0x000fce0000010007 */
.L_x_23:
[----:B------:R-:W-:Y:S05]  /*10b0*/  BSYNC B0 ;  /* 0x0000000000007941 */ /* 0x000fea0003800000 */
.L_x_21:
[----:B------:R-:W0:Y:S01]  /*10c0*/  LDC.64 R10, c[0x0][0x220] ;  /* 0x00008800ff0a7b82 */ /* 0x000e220000000a00 */
[----:B------:R-:W-:Y:S01]  /*10d0*/  FMUL R8, R3, R8 ;  /* 0x0000000803087220 */ /* 0x000fe20000400000 */
[----:B------:R-:W-:Y:S01]  /*10e0*/  FMUL R9, R2, R9 ;  /* 0x0000000902097220 */ /* 0x000fe20000400000 */
[----:B------:R-:W-:Y:S01]  /*10f0*/  @P0 FMUL R8, R5, R12 ;  /* 0x0000000c05080220 */ /* 0x000fe20000400000 */
[----:B------:R-:W-:Y:S01]  /*1100*/  @P0 FMUL R9, R6, R7 ;  /* 0x0000000706090220 */ /* 0x000fe20000400000 */
[----:B0-----:R-:W-:-:S05]  /*1110*/  IMAD.WIDE R2, R4, 0x4, R10 ;  /* 0x0000000404027825 */ /* 0x001fca00078e020a */
[----:B------:R-:W-:Y:S01]  /*1120*/  STG.E.64 desc[UR4][R2.64], R8 ;  /* 0x0000000802007986 */ /* 0x000fe2000c101b04 */
[----:B------:R-:W-:Y:S05]  /*1130*/  EXIT ;  /* 0x000000000000794d */ /* 0x000fea0003800000 */
.L_x_24:
[----:B------:R-:W-:-:S00]  /*1140*/  BRA `(.L_x_24) ;  /* 0xfffffffc00fc7947 */ /* 0x000fc0000383ffff */
[----:B------:R-:W-:-:S00]  /*1150*/  NOP ;  /* 0x0000000000007918 */ /* 0x000fc00000000000 */
        /* <DEDUP_REMOVED lines=10> */
.L_x_25:


//--------------------- .nv.global.init           --------------------------
	.section	.nv.global.init,"aw",@progbits
.nv.global.init:
	.type		_$_str,@object
	.size		_$_str,(.L_0 - _$_str)
_$_str:
        /*0000*/ 	.byte	0x5f, 0x5f, 0x43, 0x55, 0x44, 0x41, 0x5f, 0x46, 0x54, 0x5a, 0x00
.L_0:


//--------------------- .nv.constant0.triton_poi_fused_cat_7 --------------------------
	.section	.nv.constant0.triton_poi_fused_cat_7,"a",@progbits
	.sectionflags	@""
	.align	4
.nv.constant0.triton_poi_fused_cat_7:
	.zero		556
